//
// Generated by NVIDIA NVVM Compiler
//
// Compiler Build ID: CL-36424714
// Cuda compilation tools, release 13.0, V13.0.88
// Based on NVVM 20.0.0
//

.version 9.0
.target sm_100
.address_size 64

	// .globl	_Z10hello_cudav
.extern .func  (.param .b32 func_retval0) vprintf
(
	.param .b64 vprintf_param_0,
	.param .b64 vprintf_param_1
)
;
.global .align 1 .b8 $str[29] = {40, 84, 120, 44, 32, 84, 121, 44, 32, 84, 122, 41, 32, 45, 32, 40, 37, 100, 44, 32, 37, 100, 44, 32, 37, 100, 41, 10};
.global .align 1 .b8 $str$1[29] = {40, 66, 120, 44, 32, 66, 121, 44, 32, 66, 122, 41, 32, 45, 32, 40, 37, 100, 44, 32, 37, 100, 44, 32, 37, 100, 41, 10};
.global .align 1 .b8 $str$2[32] = {40, 66, 68, 120, 44, 32, 66, 68, 121, 44, 32, 66, 68, 122, 41, 32, 45, 32, 40, 37, 100, 44, 32, 37, 100, 44, 32, 37, 100, 41, 10};
.global .align 1 .b8 $str$3[27] = {71, 120, 44, 32, 71, 121, 44, 32, 71, 122, 32, 45, 32, 40, 37, 100, 44, 32, 37, 100, 44, 32, 37, 100, 41, 10};
.global .align 1 .b8 $str$4[28] = {116, 120, 44, 32, 116, 121, 44, 32, 116, 122, 32, 45, 32, 40, 37, 100, 44, 32, 37, 100, 44, 32, 37, 100, 41, 32, 10};
.global .align 1 .b8 $str$5[28] = {98, 120, 44, 32, 98, 121, 44, 32, 98, 122, 32, 45, 32, 40, 37, 100, 44, 32, 37, 100, 44, 32, 37, 100, 41, 32, 10};
.global .align 1 .b8 $str$6[28] = {103, 120, 44, 32, 103, 121, 44, 32, 103, 122, 32, 45, 32, 40, 37, 100, 44, 32, 37, 100, 44, 32, 37, 100, 41, 32, 10};
.global .align 1 .b8 $str$7[49] = {101, 108, 101, 109, 101, 110, 116, 32, 37, 100, 32, 32, 45, 32, 40, 105, 110, 100, 101, 120, 61, 37, 100, 44, 32, 120, 79, 102, 102, 115, 101, 116, 61, 37, 100, 44, 32, 121, 79, 102, 102, 115, 101, 116, 61, 37, 100, 10};

.visible .entry _Z10hello_cudav()
{
	.local .align 8 .b8 	__local_depot0[16];
	.reg .b64 	%SP;
	.reg .b64 	%SPL;
	.reg .b32 	%r<21>;
	.reg .b64 	%rd<11>;

	mov.u64 	%SPL, __local_depot0;
	cvta.local.u64 	%SP, %SPL;
	add.u64 	%rd1, %SP, 0;
	add.u64 	%rd2, %SPL, 0;
	mov.u32 	%r1, %tid.x;
	mov.u32 	%r2, %tid.y;
	mov.u32 	%r3, %tid.z;
	st.local.v2.u32 	[%rd2], {%r1, %r2};
	st.local.u32 	[%rd2+8], %r3;
	mov.u64 	%rd3, $str;
	cvta.global.u64 	%rd4, %rd3;
	{ // callseq 0, 0
	.param .b64 param0;
	st.param.b64 	[param0], %rd4;
	.param .b64 param1;
	st.param.b64 	[param1], %rd1;
	.param .b32 retval0;
	call.uni (retval0), 
	vprintf, 
	(
	param0, 
	param1
	);
	ld.param.b32 	%r4, [retval0];
	} // callseq 0
	mov.u32 	%r6, %ctaid.x;
	mov.u32 	%r7, %ctaid.y;
	mov.u32 	%r8, %ctaid.z;
	st.local.v2.u32 	[%rd2], {%r6, %r7};
	st.local.u32 	[%rd2+8], %r8;
	mov.u64 	%rd5, $str$1;
	cvta.global.u64 	%rd6, %rd5;
	{ // callseq 1, 0
	.param .b64 param0;
	st.param.b64 	[param0], %rd6;
	.param .b64 param1;
	st.param.b64 	[param1], %rd1;
	.param .b32 retval0;
	call.uni (retval0), 
	vprintf, 
	(
	param0, 
	param1
	);
	ld.param.b32 	%r9, [retval0];
	} // callseq 1
	mov.u32 	%r11, %ntid.x;
	mov.u32 	%r12, %ntid.y;
	mov.u32 	%r13, %ntid.z;
	st.local.v2.u32 	[%rd2], {%r11, %r12};
	st.local.u32 	[%rd2+8], %r13;
	mov.u64 	%rd7, $str$2;
	cvta.global.u64 	%rd8, %rd7;
	{ // callseq 2, 0
	.param .b64 param0;
	st.param.b64 	[param0], %rd8;
	.param .b64 param1;
	st.param.b64 	[param1], %rd1;
	.param .b32 retval0;
	call.uni (retval0), 
	vprintf, 
	(
	param0, 
	param1
	);
	ld.param.b32 	%r14, [retval0];
	} // callseq 2
	mov.u32 	%r16, %nctaid.x;
	mov.u32 	%r17, %nctaid.y;
	mov.u32 	%r18, %nctaid.z;
	st.local.v2.u32 	[%rd2], {%r16, %r17};
	st.local.u32 	[%rd2+8], %r18;
	mov.u64 	%rd9, $str$3;
	cvta.global.u64 	%rd10, %rd9;
	{ // callseq 3, 0
	.param .b64 param0;
	st.param.b64 	[param0], %rd10;
	.param .b64 param1;
	st.param.b64 	[param1], %rd1;
	.param .b32 retval0;
	call.uni (retval0), 
	vprintf, 
	(
	param0, 
	param1
	);
	ld.param.b32 	%r19, [retval0];
	} // callseq 3
	ret;

}
	// .globl	_Z14exersiceKernelv
.visible .entry _Z14exersiceKernelv()
{
	.local .align 8 .b8 	__local_depot1[16];
	.reg .b64 	%SP;
	.reg .b64 	%SPL;
	.reg .b32 	%r<16>;
	.reg .b64 	%rd<9>;

	mov.u64 	%SPL, __local_depot1;
	cvta.local.u64 	%SP, %SPL;
	add.u64 	%rd1, %SP, 0;
	add.u64 	%rd2, %SPL, 0;
	mov.u32 	%r1, %tid.x;
	mov.u32 	%r2, %tid.y;
	mov.u32 	%r3, %tid.z;
	st.local.v2.u32 	[%rd2], {%r1, %r2};
	st.local.u32 	[%rd2+8], %r3;
	mov.u64 	%rd3, $str$4;
	cvta.global.u64 	%rd4, %rd3;
	{ // callseq 4, 0
	.param .b64 param0;
	st.param.b64 	[param0], %rd4;
	.param .b64 param1;
	st.param.b64 	[param1], %rd1;
	.param .b32 retval0;
	call.uni (retval0), 
	vprintf, 
	(
	param0, 
	param1
	);
	ld.param.b32 	%r4, [retval0];
	} // callseq 4
	mov.u32 	%r6, %ctaid.x;
	mov.u32 	%r7, %ctaid.y;
	mov.u32 	%r8, %ctaid.z;
	st.local.v2.u32 	[%rd2], {%r6, %r7};
	st.local.u32 	[%rd2+8], %r8;
	mov.u64 	%rd5, $str$5;
	cvta.global.u64 	%rd6, %rd5;
	{ // callseq 5, 0
	.param .b64 param0;
	st.param.b64 	[param0], %rd6;
	.param .b64 param1;
	st.param.b64 	[param1], %rd1;
	.param .b32 retval0;
	call.uni (retval0), 
	vprintf, 
	(
	param0, 
	param1
	);
	ld.param.b32 	%r9, [retval0];
	} // callseq 5
	mov.u32 	%r11, %nctaid.x;
	mov.u32 	%r12, %nctaid.y;
	mov.u32 	%r13, %nctaid.z;
	st.local.v2.u32 	[%rd2], {%r11, %r12};
	st.local.u32 	[%rd2+8], %r13;
	mov.u64 	%rd7, $str$6;
	cvta.global.u64 	%rd8, %rd7;
	{ // callseq 6, 0
	.param .b64 param0;
	st.param.b64 	[param0], %rd8;
	.param .b64 param1;
	st.param.b64 	[param1], %rd1;
	.param .b32 retval0;
	call.uni (retval0), 
	vprintf, 
	(
	param0, 
	param1
	);
	ld.param.b32 	%r14, [retval0];
	} // callseq 6
	ret;

}
	// .globl	_Z12print2DarrayPKi
.visible .entry _Z12print2DarrayPKi(
	.param .u64 .ptr .align 1 _Z12print2DarrayPKi_param_0
)
{
	.local .align 16 .b8 	__local_depot2[16];
	.reg .b64 	%SP;
	.reg .b64 	%SPL;
	.reg .b32 	%r<14>;
	.reg .b64 	%rd<9>;

	mov.u64 	%SPL, __local_depot2;
	cvta.local.u64 	%SP, %SPL;
	ld.param.u64 	%rd1, [_Z12print2DarrayPKi_param_0];
	cvta.to.global.u64 	%rd2, %rd1;
	add.u64 	%rd3, %SP, 0;
	add.u64 	%rd4, %SPL, 0;
	mov.u32 	%r1, %ctaid.x;
	mov.u32 	%r2, %ntid.x;
	mul.lo.s32 	%r3, %r1, %r2;
	mov.u32 	%r4, %ctaid.y;
	mov.u32 	%r5, %nctaid.x;
	mul.lo.s32 	%r6, %r5, %r2;
	mul.lo.s32 	%r7, %r6, %r4;
	mov.u32 	%r8, %tid.x;
	add.s32 	%r9, %r3, %r8;
	add.s32 	%r10, %r9, %r7;
	mul.wide.s32 	%rd5, %r10, 4;
	add.s64 	%rd6, %rd2, %rd5;
	ld.global.u32 	%r11, [%rd6];
	st.local.v4.u32 	[%rd4], {%r11, %r10, %r3, %r7};
	mov.u64 	%rd7, $str$7;
	cvta.global.u64 	%rd8, %rd7;
	{ // callseq 7, 0
	.param .b64 param0;
	st.param.b64 	[param0], %rd8;
	.param .b64 param1;
	st.param.b64 	[param1], %rd3;
	.param .b32 retval0;
	call.uni (retval0), 
	vprintf, 
	(
	param0, 
	param1
	);
	ld.param.b32 	%r12, [retval0];
	} // callseq 7
	ret;

}


// ===== COMPILED SASS (sm_100) =====

	.target	sm_100

	.elftype	@"ET_EXEC"


//--------------------- .note.nv.tkinfo           --------------------------
	.section	.note.nv.tkinfo,"",@"SHT_NOTE"
	.sectionflags	@"SHF_NOTE_NV_TKINFO"
	.tkinfo
        /*0018*/ 	.word	0x00000002
        /*0030*/ 	.string	""
        /*0030*/ 	.string	"ptxas"
        /*0030*/ 	.string	"Cuda compilation tools, release 13.0, V13.0.88"
        /*0030*/ 	.string	"Build cuda_13.0.r13.0/compiler.36424714_0"
        /*0030*/ 	.string	"-arch sm_100 -m 64 "



//--------------------- .note.nv.cuinfo           --------------------------
	.section	.note.nv.cuinfo,"",@"SHT_NOTE"
	.sectionflags	@"SHF_NOTE_NV_CUINFO"
        /*0018*/ 	.short	0x0002
        /*001a*/ 	.short	0x0064
        /*001c*/ 	.short	0x0082
	.zero		2


//--------------------- .nv.info                  --------------------------
	.section	.nv.info,"",@"SHT_CUDA_INFO"
	.align	4


	//----- nvinfo : EIATTR_REGCOUNT
	.align		4
        /*0000*/ 	.byte	0x04, 0x2f
        /*0002*/ 	.short	(.L_9 - .L_8)
	.align		4
.L_8:
        /*0004*/ 	.word	index@(_Z10hello_cudav)
        /*0008*/ 	.word	0x00000018


	//----- nvinfo : EIATTR_FRAME_SIZE
	.align		4
.L_9:
        /*000c*/ 	.byte	0x04, 0x11
        /*000e*/ 	.short	(.L_11 - .L_10)
	.align		4
.L_10:
        /*0010*/ 	.word	index@(_Z10hello_cudav)
        /*0014*/ 	.word	0x00000010


	//----- nvinfo : EIATTR_REGCOUNT
	.align		4
.L_11:
        /*0018*/ 	.byte	0x04, 0x2f
        /*001a*/ 	.short	(.L_13 - .L_12)
	.align		4
.L_12:
        /*001c*/ 	.word	index@(_Z14exersiceKernelv)
        /*0020*/ 	.word	0x00000018


	//----- nvinfo : EIATTR_FRAME_SIZE
	.align		4
.L_13:
        /*0024*/ 	.byte	0x04, 0x11
        /*0026*/ 	.short	(.L_15 - .L_14)
	.align		4
.L_14:
        /*0028*/ 	.word	index@(_Z14exersiceKernelv)
        /*002c*/ 	.word	0x00000010


	//----- nvinfo : EIATTR_REGCOUNT
	.align		4
.L_15:
        /*0030*/ 	.byte	0x04, 0x2f
        /*0032*/ 	.short	(.L_17 - .L_16)
	.align		4
.L_16:
        /*0034*/ 	.word	index@(_Z12print2DarrayPKi)
        /*0038*/ 	.word	0x00000018


	//----- nvinfo : EIATTR_FRAME_SIZE
	.align		4
.L_17:
        /*003c*/ 	.byte	0x04, 0x11
        /*003e*/ 	.short	(.L_19 - .L_18)
	.align		4
.L_18:
        /*0040*/ 	.word	index@(_Z12print2DarrayPKi)
        /*0044*/ 	.word	0x00000010


	//----- nvinfo : EIATTR_MIN_STACK_SIZE
	.align		4
.L_19:
        /*0048*/ 	.byte	0x04, 0x12
        /*004a*/ 	.short	(.L_21 - .L_20)
	.align		4
.L_20:
        /*004c*/ 	.word	index@(_Z12print2DarrayPKi)
        /*0050*/ 	.word	0x00000010


	//----- nvinfo : EIATTR_MIN_STACK_SIZE
	.align		4
.L_21:
        /*0054*/ 	.byte	0x04, 0x12
        /*0056*/ 	.short	(.L_23 - .L_22)
	.align		4
.L_22:
        /*0058*/ 	.word	index@(_Z14exersiceKernelv)
        /*005c*/ 	.word	0x00000010


	//----- nvinfo : EIATTR_MIN_STACK_SIZE
	.align		4
.L_23:
        /*0060*/ 	.byte	0x04, 0x12
        /*0062*/ 	.short	(.L_25 - .L_24)
	.align		4
.L_24:
        /*0064*/ 	.word	index@(_Z10hello_cudav)
        /*0068*/ 	.word	0x00000010
.L_25:


//--------------------- .nv.compat                --------------------------
	.section	.nv.compat,"",@"SHT_CUDA_COMPAT_INFO"
	.align	4
        /*0000*/ 	.byte	0x02, 0x09, 0x00, 0x00, 0x02, 0x02, 0x01, 0x00, 0x02, 0x05, 0x05, 0x00, 0x03, 0x07, 0x01, 0x01
        /*0010*/ 	.byte	0x02, 0x03, 0x00, 0x00, 0x02, 0x06, 0x01, 0x00, 0x04, 0x0b, 0x08, 0x00, 0x09, 0x00, 0x00, 0x00
        /*0020*/ 	.byte	0x00, 0x00, 0x00, 0x00


//--------------------- .nv.info._Z12print2DarrayPKi --------------------------
	.section	.nv.info._Z12print2DarrayPKi,"",@"SHT_CUDA_INFO"
	.sectionflags	@""
	.align	4


	//----- nvinfo : EIATTR_CUDA_API_VERSION
	.align		4
        /*0000*/ 	.byte	0x04, 0x37
        /*0002*/ 	.short	(.L_27 - .L_26)
.L_26:
        /*0004*/ 	.word	0x00000082


	//----- nvinfo : EIATTR_KPARAM_INFO
	.align		4
.L_27:
        /*0008*/ 	.byte	0x04, 0x17
        /*000a*/ 	.short	(.L_29 - .L_28)
.L_28:
        /*000c*/ 	.word	0x00000000
        /*0010*/ 	.short	0x0000
        /*0012*/ 	.short	0x0000
        /*0014*/ 	.byte	0x00, 0xf5, 0x21, 0x00


	//----- nvinfo : EIATTR_SPARSE_MMA_MASK
	.align		4
.L_29:
        /*0018*/ 	.byte	0x03, 0x50
        /*001a*/ 	.short	0x0000


	//----- nvinfo : EIATTR_MAXREG_COUNT
	.align		4
        /*001c*/ 	.byte	0x03, 0x1b
        /*001e*/ 	.short	0x00ff


	//----- nvinfo : EIATTR_EXTERNS
	.align		4
        /*0020*/ 	.byte	0x04, 0x0f
        /*0022*/ 	.short	(.L_31 - .L_30)


	//   ....[0]....
	.align		4
.L_30:
        /*0024*/ 	.word	index@(vprintf)


	//----- nvinfo : EIATTR_MERCURY_ISA_VERSION
	.align		4
.L_31:
        /*0028*/ 	.byte	0x03, 0x5f
        /*002a*/ 	.short	0x0101


	//----- nvinfo : EIATTR_VRC_CTA_INIT_COUNT
	.align		4
        /*002c*/ 	.byte	0x02, 0x4a
	.zero		1
	.zero		1


	//----- nvinfo : EIATTR_SYSCALL_OFFSETS
	.align		4
        /*0030*/ 	.byte	0x04, 0x46
        /*0032*/ 	.short	(.L_33 - .L_32)


	//   ....[0]....
.L_32:
        /*0034*/ 	.word	0x000001a0


	//----- nvinfo : EIATTR_EXIT_INSTR_OFFSETS
	.align		4
.L_33:
        /*0038*/ 	.byte	0x04, 0x1c
        /*003a*/ 	.short	(.L_35 - .L_34)


	//   ....[0]....
.L_34:
        /*003c*/ 	.word	0x000001b0


	//----- nvinfo : EIATTR_CBANK_PARAM_SIZE
	.align		4
.L_35:
        /*0040*/ 	.byte	0x03, 0x19
        /*0042*/ 	.short	0x0008


	//----- nvinfo : EIATTR_PARAM_CBANK
	.align		4
        /*0044*/ 	.byte	0x04, 0x0a
        /*0046*/ 	.short	(.L_37 - .L_36)
	.align		4
.L_36:
        /*0048*/ 	.word	index@(.nv.constant0._Z12print2DarrayPKi)
        /*004c*/ 	.short	0x0380
        /*004e*/ 	.short	0x0008


	//----- nvinfo : EIATTR_SW_WAR
	.align		4
.L_37:
        /*0050*/ 	.byte	0x04, 0x36
        /*0052*/ 	.short	(.L_39 - .L_38)
.L_38:
        /*0054*/ 	.word	0x00000008
.L_39:


//--------------------- .nv.info._Z14exersiceKernelv --------------------------
	.section	.nv.info._Z14exersiceKernelv,"",@"SHT_CUDA_INFO"
	.sectionflags	@""
	.align	4


	//----- nvinfo : EIATTR_CUDA_API_VERSION
	.align		4
        /*0000*/ 	.byte	0x04, 0x37
        /*0002*/ 	.short	(.L_41 - .L_40)
.L_40:
        /*0004*/ 	.word	0x00000082


	//----- nvinfo : EIATTR_SPARSE_MMA_MASK
	.align		4
.L_41:
        /*0008*/ 	.byte	0x03, 0x50
        /*000a*/ 	.short	0x0000


	//----- nvinfo : EIATTR_MAXREG_COUNT
	.align		4
        /*000c*/ 	.byte	0x03, 0x1b
        /*000e*/ 	.short	0x00ff


	//----- nvinfo : EIATTR_EXTERNS
	.align		4
        /*0010*/ 	.byte	0x04, 0x0f
        /*0012*/ 	.short	(.L_43 - .L_42)


	//   ....[0]....
	.align		4
.L_42:
        /*0014*/ 	.word	index@(vprintf)


	//----- nvinfo : EIATTR_MERCURY_ISA_VERSION
	.align		4
.L_43:
        /*0018*/ 	.byte	0x03, 0x5f
        /*001a*/ 	.short	0x0101


	//----- nvinfo : EIATTR_VRC_CTA_INIT_COUNT
	.align		4
        /*001c*/ 	.byte	0x02, 0x4a
	.zero		1
	.zero		1


	//----- nvinfo : EIATTR_SYSCALL_OFFSETS
	.align		4
        /*0020*/ 	.byte	0x04, 0x46
        /*0022*/ 	.short	(.L_45 - .L_44)


	//   ....[0]....
.L_44:
        /*0024*/ 	.word	0x00000130


	//   ....[1]....
        /*0028*/ 	.word	0x00000200


	//   ....[2]....
        /*002c*/ 	.word	0x000002d0


	//----- nvinfo : EIATTR_EXIT_INSTR_OFFSETS
	.align		4
.L_45:
        /*0030*/ 	.byte	0x04, 0x1c
        /*0032*/ 	.short	(.L_47 - .L_46)


	//   ....[0]....
.L_46:
        /*0034*/ 	.word	0x000002e0


	//----- nvinfo : EIATTR_SW_WAR
	.align		4
.L_47:
        /*0038*/ 	.byte	0x04, 0x36
        /*003a*/ 	.short	(.L_49 - .L_48)
.L_48:
        /*003c*/ 	.word	0x00000008
.L_49:


//--------------------- .nv.info._Z10hello_cudav  --------------------------
	.section	.nv.info._Z10hello_cudav,"",@"SHT_CUDA_INFO"
	.sectionflags	@""
	.align	4


	//----- nvinfo : EIATTR_CUDA_API_VERSION
	.align		4
        /*0000*/ 	.byte	0x04, 0x37
        /*0002*/ 	.short	(.L_51 - .L_50)
.L_50:
        /*0004*/ 	.word	0x00000082


	//----- nvinfo : EIATTR_SPARSE_MMA_MASK
	.align		4
.L_51:
        /*0008*/ 	.byte	0x03, 0x50
        /*000a*/ 	.short	0x0000


	//----- nvinfo : EIATTR_MAXREG_COUNT
	.align		4
        /*000c*/ 	.byte	0x03, 0x1b
        /*000e*/ 	.short	0x00ff


	//----- nvinfo : EIATTR_EXTERNS
	.align		4
        /*0010*/ 	.byte	0x04, 0x0f
        /*0012*/ 	.short	(.L_53 - .L_52)


	//   ....[0]....
	.align		4
.L_52:
        /*0014*/ 	.word	index@(vprintf)


	//----- nvinfo : EIATTR_MERCURY_ISA_VERSION
	.align		4
.L_53:
        /*0018*/ 	.byte	0x03, 0x5f
        /*001a*/ 	.short	0x0101


	//----- nvinfo : EIATTR_VRC_CTA_INIT_COUNT
	.align		4
        /*001c*/ 	.byte	0x02, 0x4a
	.zero		1
	.zero		1


	//----- nvinfo : EIATTR_SYSCALL_OFFSETS
	.align		4
        /*0020*/ 	.byte	0x04, 0x46
        /*0022*/ 	.short	(.L_55 - .L_54)


	//   ....[0]....
.L_54:
        /*0024*/ 	.word	0x00000130


	//   ....[1]....
        /*0028*/ 	.word	0x00000200


	//   ....[2]....
        /*002c*/ 	.word	0x000002d0


	//   ....[3]....
        /*0030*/ 	.word	0x000003a0


	//----- nvinfo : EIATTR_EXIT_INSTR_OFFSETS
	.align		4
.L_55:
        /*0034*/ 	.byte	0x04, 0x1c
        /*0036*/ 	.short	(.L_57 - .L_56)


	//   ....[0]....
.L_56:
        /*0038*/ 	.word	0x000003b0


	//----- nvinfo : EIATTR_SW_WAR
	.align		4
.L_57:
        /*003c*/ 	.byte	0x04, 0x36
        /*003e*/ 	.short	(.L_59 - .L_58)
.L_58:
        /*0040*/ 	.word	0x00000008
.L_59:


//--------------------- .nv.callgraph             --------------------------
	.section	.nv.callgraph,"",@"SHT_CUDA_CALLGRAPH"
	.align	4
	.sectionentsize	8
	.align		4
        /*0000*/ 	.word	0x00000000
	.align		4
        /*0004*/ 	.word	0xffffffff
	.align		4
        /*0008*/ 	.word	index@(_Z12print2DarrayPKi)
	.align		4
        /*000c*/ 	.word	index@(vprintf)
	.align		4
        /*0010*/ 	.word	index@(_Z14exersiceKernelv)
	.align		4
        /*0014*/ 	.word	index@(vprintf)
	.align		4
        /*0018*/ 	.word	index@(_Z10hello_cudav)
	.align		4
        /*001c*/ 	.word	index@(vprintf)
	.align		4
        /*0020*/ 	.word	0x00000000
	.align		4
        /*0024*/ 	.word	0xfffffffe
	.align		4
        /*0028*/ 	.word	0x00000000
	.align		4
        /*002c*/ 	.word	0xfffffffd
	.align		4
        /*0030*/ 	.word	0x00000000
	.align		4
        /*0034*/ 	.word	0xfffffffc


//--------------------- .nv.constant4             --------------------------
	.section	.nv.constant4,"a",@progbits
	.align	8
	.align		8
.nv.constant4:
        /*0000*/ 	.dword	vprintf
	.align		8
        /*0008*/ 	.dword	$str
	.align		8
        /*0010*/ 	.dword	$str$1
	.align		8
        /*0018*/ 	.dword	$str$2
	.align		8
        /*0020*/ 	.dword	$str$3
	.align		8
        /*0028*/ 	.dword	$str$4
	.align		8
        /*0030*/ 	.dword	$str$5
	.align		8
        /*0038*/ 	.dword	$str$6
	.align		8
        /*0040*/ 	.dword	$str$7


//--------------------- .text._Z12print2DarrayPKi --------------------------
	.section	.text._Z12print2DarrayPKi,"ax",@progbits
	.align	128
        .global         _Z12print2DarrayPKi
        .type           _Z12print2DarrayPKi,@function
        .size           _Z12print2DarrayPKi,(.L_x_11 - _Z12print2DarrayPKi)
        .other          _Z12print2DarrayPKi,@"STO_CUDA_ENTRY STV_DEFAULT"
_Z12print2DarrayPKi:
.text._Z12print2DarrayPKi:
[----:B------:R-:W0:Y:S01]  /*0000*/  LDC R1, c[0x0][0x37c] ;  /* 0x0000df00ff017b82 */ /* 0x000e220000000800 */
[----:B------:R-:W1:Y:S07]  /*0010*/  LDCU UR6, c[0x0][0x2fc] ;  /* 0x00005f80ff0677ac */ /* 0x000e6e0008000800 */
[----:B------:R-:W2:Y:S01]  /*0020*/  LDC R10, c[0x0][0x360] ;  /* 0x0000d800ff0a7b82 */ /* 0x000ea20000000800 */
[----:B------:R-:W3:Y:S01]  /*0030*/  S2R R9, SR_TID.X ;  /* 0x0000000000097919 */ /* 0x000ee20000002100 */
[----:B0-----:R-:W-:Y:S01]  /*0040*/  VIADD R1, R1, 0xfffffff0 ;  /* 0xfffffff001017836 */ /* 0x001fe20000000000 */
[----:B------:R-:W2:Y:S05]  /*0050*/  LDCU UR4, c[0x0][0x370] ;  /* 0x00006e00ff0477ac */ /* 0x000eaa0008000800 */
[----:B------:R-:W0:Y:S08]  /*0060*/  S2UR UR7, SR_CTAID.X ;  /* 0x00000000000779c3 */ /* 0x000e300000002500 */
[----:B------:R-:W4:Y:S08]  /*0070*/  S2UR UR8, SR_CTAID.Y ;  /* 0x00000000000879c3 */ /* 0x000f300000002600 */
[----:B------:R-:W5:Y:S01]  /*0080*/  LDC.64 R2, c[0x0][0x380] ;  /* 0x0000e000ff027b82 */ /* 0x000f620000000a00 */
[C---:B--2---:R-:W-:Y:S01]  /*0090*/  IMAD R11, R10.reuse, UR4, RZ ;  /* 0x000000040a0b7c24 */ /* 0x044fe2000f8e02ff */
[----:B------:R-:W2:Y:S01]  /*00a0*/  LDCU.64 UR4, c[0x0][0x358] ;  /* 0x00006b00ff0477ac */ /* 0x000ea20008000a00 */
[----:B0-----:R-:W-:-:S02]  /*00b0*/  IMAD R10, R10, UR7, RZ ;  /* 0x000000070a0a7c24 */ /* 0x001fc4000f8e02ff */
[----:B----4-:R-:W-:Y:S01]  /*00c0*/  IMAD R11, R11, UR8, RZ ;  /* 0x000000080b0b7c24 */ /* 0x010fe2000f8e02ff */
[----:B------:R-:W-:Y:S01]  /*00d0*/  MOV R0, 0x0 ;  /* 0x0000000000007802 */ /* 0x000fe20000000f00 */
[----:B------:R-:W0:Y:S03]  /*00e0*/  LDCU.64 UR8, c[0x4][0x40] ;  /* 0x01000800ff0877ac */ /* 0x000e260008000a00 */
[----:B---3--:R-:W-:-:S05]  /*00f0*/  IADD3 R9, PT, PT, R11, R10, R9 ;  /* 0x0000000a0b097210 */ /* 0x008fca0007ffe009 */
[----:B-----5:R-:W-:-:S05]  /*0100*/  IMAD.WIDE R2, R9, 0x4, R2 ;  /* 0x0000000409027825 */ /* 0x020fca00078e0202 */
[----:B--2---:R-:W2:Y:S01]  /*0110*/  LDG.E R8, desc[UR4][R2.64] ;  /* 0x0000000402087981 */ /* 0x004ea2000c1e1900 */
[----:B------:R-:W3:Y:S01]  /*0120*/  LDCU UR4, c[0x0][0x2f8] ;  /* 0x00005f00ff0477ac */ /* 0x000ee20008000800 */
[----:B------:R4:W2:Y:S01]  /*0130*/  LDC.64 R12, c[0x4][R0] ;  /* 0x01000000000c7b82 */ /* 0x0008a20000000a00 */
[----:B0-----:R-:W-:Y:S01]  /*0140*/  IMAD.U32 R4, RZ, RZ, UR8 ;  /* 0x00000008ff047e24 */ /* 0x001fe2000f8e00ff */
[----:B------:R-:W-:Y:S02]  /*0150*/  MOV R5, UR9 ;  /* 0x0000000900057c02 */ /* 0x000fe40008000f00 */
[----:B---3--:R-:W-:-:S04]  /*0160*/  IADD3 R6, P0, PT, R1, UR4, RZ ;  /* 0x0000000401067c10 */ /* 0x008fc8000ff1e0ff */
[----:B-1----:R-:W-:Y:S01]  /*0170*/  IADD3.X R7, PT, PT, RZ, UR6, RZ, P0, !PT ;  /* 0x00000006ff077c10 */ /* 0x002fe200087fe4ff */
[----:B--2---:R4:W-:Y:S08]  /*0180*/  STL.128 [R1], R8 ;  /* 0x0000000801007387 */ /* 0x0049f00000100c00 */
[----:B------:R-:W-:-:S07]  /*0190*/  LEPC R20, `(.L_x_0) ;  /* 0x000000001014794e */ /* 0x000fce0000000000 */
[----:B----4-:R-:W-:Y:S05]  /*01a0*/  CALL.ABS.NOINC R12 ;  /* 0x000000000c007343 */ /* 0x010fea0003c00000 */
.L_x_0:
[----:B------:R-:W-:Y:S05]  /*01b0*/  EXIT ;  /* 0x000000000000794d */ /* 0x000fea0003800000 */
.L_x_1:
[----:B------:R-:W-:-:S00]  /*01c0*/  BRA `(.L_x_1) ;  /* 0xfffffffc00fc7947 */ /* 0x000fc0000383ffff */
[----:B------:R-:W-:-:S00]  /*01d0*/  NOP ;  /* 0x0000000000007918 */ /* 0x000fc00000000000 */
        /* <DEDUP_REMOVED lines=10> */
.L_x_11:


//--------------------- .text._Z14exersiceKernelv --------------------------
	.section	.text._Z14exersiceKernelv,"ax",@progbits
	.align	128
        .global         _Z14exersiceKernelv
        .type           _Z14exersiceKernelv,@function
        .size           _Z14exersiceKernelv,(.L_x_12 - _Z14exersiceKernelv)
        .other          _Z14exersiceKernelv,@"STO_CUDA_ENTRY STV_DEFAULT"
_Z14exersiceKernelv:
.text._Z14exersiceKernelv:
[----:B------:R-:W0:Y:S01]  /*0000*/  LDC R1, c[0x0][0x37c] ;  /* 0x0000df00ff017b82 */ /* 0x000e220000000800 */
[----:B------:R-:W1:Y:S01]  /*0010*/  S2R R10, SR_TID.X ;  /* 0x00000000000a7919 */ /* 0x000e620000002100 */
[----:B------:R-:W2:Y:S01]  /*0020*/  LDCU UR4, c[0x0][0x2f8] ;  /* 0x00005f00ff0477ac */ /* 0x000ea20008000800 */
[----:B0-----:R-:W-:Y:S01]  /*0030*/  VIADD R1, R1, 0xfffffff0 ;  /* 0xfffffff001017836 */ /* 0x001fe20000000000 */
[----:B------:R-:W-:Y:S01]  /*0040*/  MOV R2, 0x0 ;  /* 0x0000000000027802 */ /* 0x000fe20000000f00 */
[----:B------:R-:W1:Y:S01]  /*0050*/  S2R R11, SR_TID.Y ;  /* 0x00000000000b7919 */ /* 0x000e620000002200 */
[----:B------:R-:W0:Y:S02]  /*0060*/  LDCU UR5, c[0x0][0x2fc] ;  /* 0x00005f80ff0577ac */ /* 0x000e240008000800 */
[----:B------:R3:W4:Y:S01]  /*0070*/  LDC.64 R8, c[0x4][R2] ;  /* 0x0100000002087b82 */ /* 0x0007220000000a00 */
[----:B------:R-:W5:Y:S01]  /*0080*/  S2R R0, SR_TID.Z ;  /* 0x0000000000007919 */ /* 0x000f620000002300 */
[----:B------:R-:W3:Y:S01]  /*0090*/  LDCU.64 UR6, c[0x4][0x28] ;  /* 0x01000500ff0677ac */ /* 0x000ee20008000a00 */
[----:B--2---:R-:W-:-:S05]  /*00a0*/  IADD3 R17, P0, PT, R1, UR4, RZ ;  /* 0x0000000401117c10 */ /* 0x004fca000ff1e0ff */
[----:B0-----:R-:W-:Y:S02]  /*00b0*/  IMAD.X R16, RZ, RZ, UR5, P0 ;  /* 0x00000005ff107e24 */ /* 0x001fe400080e06ff */
[----:B------:R-:W-:Y:S01]  /*00c0*/  IMAD.MOV.U32 R6, RZ, RZ, R17 ;  /* 0x000000ffff067224 */ /* 0x000fe200078e0011 */
[----:B---3--:R-:W-:Y:S01]  /*00d0*/  MOV R4, UR6 ;  /* 0x0000000600047c02 */ /* 0x008fe20008000f00 */
[----:B------:R-:W-:Y:S01]  /*00e0*/  IMAD.U32 R5, RZ, RZ, UR7 ;  /* 0x00000007ff057e24 */ /* 0x000fe2000f8e00ff */
[----:B------:R-:W-:Y:S01]  /*00f0*/  MOV R7, R16 ;  /* 0x0000001000077202 */ /* 0x000fe20000000f00 */
[----:B-1----:R0:W-:Y:S04]  /*0100*/  STL.64 [R1], R10 ;  /* 0x0000000a01007387 */ /* 0x0021e80000100a00 */
[----:B-----5:R0:W-:Y:S02]  /*0110*/  STL [R1+0x8], R0 ;  /* 0x0000080001007387 */ /* 0x0201e40000100800 */
[----:B------:R-:W-:-:S07]  /*0120*/  LEPC R20, `(.L_x_2) ;  /* 0x000000001014794e */ /* 0x000fce0000000000 */
[----:B0---4-:R-:W-:Y:S05]  /*0130*/  CALL.ABS.NOINC R8 ;  /* 0x0000000008007343 */ /* 0x011fea0003c00000 */
.L_x_2:
[----:B------:R-:W0:Y:S01]  /*0140*/  S2R R8, SR_CTAID.X ;  /* 0x0000000000087919 */ /* 0x000e220000002500 */
[----:B------:R1:W2:Y:S01]  /*0150*/  LDC.64 R10, c[0x4][R2] ;  /* 0x01000000020a7b82 */ /* 0x0002a20000000a00 */
[----:B------:R-:W3:Y:S01]  /*0160*/  LDCU.64 UR4, c[0x4][0x30] ;  /* 0x01000600ff0477ac */ /* 0x000ee20008000a00 */
[----:B------:R-:W-:Y:S01]  /*0170*/  IMAD.MOV.U32 R6, RZ, RZ, R17 ;  /* 0x000000ffff067224 */ /* 0x000fe200078e0011 */
[----:B------:R-:W0:Y:S01]  /*0180*/  S2R R9, SR_CTAID.Y ;  /* 0x0000000000097919 */ /* 0x000e220000002600 */
[----:B------:R-:W-:Y:S01]  /*0190*/  MOV R7, R16 ;  /* 0x0000001000077202 */ /* 0x000fe20000000f00 */
[----:B------:R-:W4:Y:S01]  /*01a0*/  S2R R0, SR_CTAID.Z ;  /* 0x0000000000007919 */ /* 0x000f220000002700 */
[----:B---3--:R-:W-:Y:S01]  /*01b0*/  IMAD.U32 R4, RZ, RZ, UR4 ;  /* 0x00000004ff047e24 */ /* 0x008fe2000f8e00ff */
[----:B------:R-:W-:Y:S01]  /*01c0*/  MOV R5, UR5 ;  /* 0x0000000500057c02 */ /* 0x000fe20008000f00 */
[----:B0-----:R1:W-:Y:S04]  /*01d0*/  STL.64 [R1], R8 ;  /* 0x0000000801007387 */ /* 0x0013e80000100a00 */
[----:B----4-:R1:W-:Y:S02]  /*01e0*/  STL [R1+0x8], R0 ;  /* 0x0000080001007387 */ /* 0x0103e40000100800 */
[----:B------:R-:W-:-:S07]  /*01f0*/  LEPC R20, `(.L_x_3) ;  /* 0x000000001014794e */ /* 0x000fce0000000000 */
[----:B-12---:R-:W-:Y:S05]  /*0200*/  CALL.ABS.NOINC R10 ;  /* 0x000000000a007343 */ /* 0x006fea0003c00000 */
.L_x_3:
[----:B------:R-:W0:Y:S01]  /*0210*/  LDC R8, c[0x0][0x370] ;  /* 0x0000dc00ff087b82 */ /* 0x000e220000000800 */
[----:B------:R-:W1:Y:S01]  /*0220*/  LDCU.64 UR4, c[0x4][0x38] ;  /* 0x01000700ff0477ac */ /* 0x000e620008000a00 */
[----:B------:R-:W-:Y:S01]  /*0230*/  IMAD.MOV.U32 R6, RZ, RZ, R17 ;  /* 0x000000ffff067224 */ /* 0x000fe200078e0011 */
[----:B------:R-:W-:-:S05]  /*0240*/  MOV R7, R16 ;  /* 0x0000001000077202 */ /* 0x000fca0000000f00 */
[----:B------:R-:W0:Y:S08]  /*0250*/  LDC R9, c[0x0][0x374] ;  /* 0x0000dd00ff097b82 */ /* 0x000e300000000800 */
[----:B------:R-:W2:Y:S01]  /*0260*/  LDC R0, c[0x0][0x378] ;  /* 0x0000de00ff007b82 */ /* 0x000ea20000000800 */
[----:B-1----:R-:W-:Y:S01]  /*0270*/  IMAD.U32 R4, RZ, RZ, UR4 ;  /* 0x00000004ff047e24 */ /* 0x002fe2000f8e00ff */
[----:B------:R-:W-:-:S06]  /*0280*/  MOV R5, UR5 ;  /* 0x0000000500057c02 */ /* 0x000fcc0008000f00 */
[----:B------:R-:W1:Y:S01]  /*0290*/  LDC.64 R2, c[0x4][R2] ;  /* 0x0100000002027b82 */ /* 0x000e620000000a00 */
[----:B0-----:R0:W-:Y:S04]  /*02a0*/  STL.64 [R1], R8 ;  /* 0x0000000801007387 */ /* 0x0011e80000100a00 */
[----:B--2---:R0:W-:Y:S02]  /*02b0*/  STL [R1+0x8], R0 ;  /* 0x0000080001007387 */ /* 0x0041e40000100800 */
[----:B------:R-:W-:-:S07]  /*02c0*/  LEPC R20, `(.L_x_4) ;  /* 0x000000001014794e */ /* 0x000fce0000000000 */
[----:B01----:R-:W-:Y:S05]  /*02d0*/  CALL.ABS.NOINC R2 ;  /* 0x0000000002007343 */ /* 0x003fea0003c00000 */
.L_x_4:
[----:B------:R-:W-:Y:S05]  /*02e0*/  EXIT ;  /* 0x000000000000794d */ /* 0x000fea0003800000 */
.L_x_5:
        /* <DEDUP_REMOVED lines=9> */
.L_x_12:


//--------------------- .text._Z10hello_cudav     --------------------------
	.section	.text._Z10hello_cudav,"ax",@progbits
	.align	128
        .global         _Z10hello_cudav
        .type           _Z10hello_cudav,@function
        .size           _Z10hello_cudav,(.L_x_13 - _Z10hello_cudav)
        .other          _Z10hello_cudav,@"STO_CUDA_ENTRY STV_DEFAULT"
_Z10hello_cudav:
.text._Z10hello_cudav:
        /* <DEDUP_REMOVED lines=20> */
.L_x_6:
[----:B------:R-:W0:Y:S01]  /*0140*/  S2R R8, SR_CTAID.X ;  /* 0x0000000000087919 */ /* 0x000e220000002500 */
[----:B------:R1:W2:Y:S01]  /*0150*/  LDC.64 R10, c[0x4][R2] ;  /* 0x01000000020a7b82 */ /* 0x0002a20000000a00 */
[----:B------:R-:W3:Y:S01]  /*0160*/  LDCU.64 UR4, c[0x4][0x10] ;  /* 0x01000200ff0477ac */ /* 0x000ee20008000a00 */
[----:B------:R-:W-:Y:S01]  /*0170*/  MOV R6, R17 ;  /* 0x0000001100067202 */ /* 0x000fe20000000f00 */
[----:B------:R-:W0:Y:S01]  /*0180*/  S2R R9, SR_CTAID.Y ;  /* 0x0000000000097919 */ /* 0x000e220000002600 */
[----:B------:R-:W-:Y:S01]  /*0190*/  IMAD.MOV.U32 R7, RZ, RZ, R16 ;  /* 0x000000ffff077224 */ /* 0x000fe200078e0010 */
[----:B------:R-:W4:Y:S01]  /*01a0*/  S2R R0, SR_CTAID.Z ;  /* 0x0000000000007919 */ /* 0x000f220000002700 */
[----:B---3--:R-:W-:Y:S02]  /*01b0*/  IMAD.U32 R4, RZ, RZ, UR4 ;  /* 0x00000004ff047e24 */ /* 0x008fe4000f8e00ff */
[----:B------:R-:W-:Y:S01]  /*01c0*/  IMAD.U32 R5, RZ, RZ, UR5 ;  /* 0x00000005ff057e24 */ /* 0x000fe2000f8e00ff */
[----:B0-----:R1:W-:Y:S04]  /*01d0*/  STL.64 [R1], R8 ;  /* 0x0000000801007387 */ /* 0x0013e80000100a00 */
[----:B----4-:R1:W-:Y:S02]  /*01e0*/  STL [R1+0x8], R0 ;  /* 0x0000080001007387 */ /* 0x0103e40000100800 */
[----:B------:R-:W-:-:S07]  /*01f0*/  LEPC R20, `(.L_x_7) ;  /* 0x000000001014794e */ /* 0x000fce0000000000 */
[----:B-12---:R-:W-:Y:S05]  /*0200*/  CALL.ABS.NOINC R10 ;  /* 0x000000000a007343 */ /* 0x006fea0003c00000 */
.L_x_7:
        /* <DEDUP_REMOVED lines=8> */
[----:B------:R1:W3:Y:S01]  /*0290*/  LDC.64 R10, c[0x4][R2] ;  /* 0x01000000020a7b82 */ /* 0x0002e20000000a00 */
[----:B0-----:R1:W-:Y:S04]  /*02a0*/  STL.64 [R1], R8 ;  /* 0x0000000801007387 */ /* 0x0013e80000100a00 */
[----:B--2---:R1:W-:Y:S02]  /*02b0*/  STL [R1+0x8], R0 ;  /* 0x0000080001007387 */ /* 0x0043e40000100800 */
[----:B------:R-:W-:-:S07]  /*02c0*/  LEPC R20, `(.L_x_8) ;  /* 0x000000001014794e */ /* 0x000fce0000000000 */
[----:B-1-3--:R-:W-:Y:S05]  /*02d0*/  CALL.ABS.NOINC R10 ;  /* 0x000000000a007343 */ /* 0x00afea0003c00000 */
.L_x_8:
        /* <DEDUP_REMOVED lines=13> */
.L_x_9:
[----:B------:R-:W-:Y:S05]  /*03b0*/  EXIT ;  /* 0x000000000000794d */ /* 0x000fea0003800000 */
.L_x_10:
        /* <DEDUP_REMOVED lines=12> */
.L_x_13:


//--------------------- .nv.global.init           --------------------------
	.section	.nv.global.init,"aw",@progbits
.nv.global.init:
	.type		$str$3,@object
	.size		$str$3,($str$6 - $str$3)
$str$3:
        /*0000*/ 	.byte	0x47, 0x78, 0x2c, 0x20, 0x47, 0x79, 0x2c, 0x20, 0x47, 0x7a, 0x20, 0x2d, 0x20, 0x28, 0x25, 0x64
        /*0010*/ 	.byte	0x2c, 0x20, 0x25, 0x64, 0x2c, 0x20, 0x25, 0x64, 0x29, 0x0a, 0x00
	.type		$str$6,@object
	.size		$str$6,($str$4 - $str$6)
$str$6:
        /*001b*/ 	.byte	0x67, 0x78, 0x2c, 0x20, 0x67, 0x79, 0x2c, 0x20, 0x67, 0x7a, 0x20, 0x2d, 0x20, 0x28, 0x25, 0x64
        /*002b*/ 	.byte	0x2c, 0x20, 0x25, 0x64, 0x2c, 0x20, 0x25, 0x64, 0x29, 0x20, 0x0a, 0x00
	.type		$str$4,@object
	.size		$str$4,($str$5 - $str$4)
$str$4:
        /*0037*/ 	.byte	0x74, 0x78, 0x2c, 0x20, 0x74, 0x79, 0x2c, 0x20, 0x74, 0x7a, 0x20, 0x2d, 0x20, 0x28, 0x25, 0x64
        /*0047*/ 	.byte	0x2c, 0x20, 0x25, 0x64, 0x2c, 0x20, 0x25, 0x64, 0x29, 0x20, 0x0a, 0x00
	.type		$str$5,@object
	.size		$str$5,($str - $str$5)
$str$5:
        /*0053*/ 	.byte	0x62, 0x78, 0x2c, 0x20, 0x62, 0x79, 0x2c, 0x20, 0x62, 0x7a, 0x20, 0x2d, 0x20, 0x28, 0x25, 0x64
        /*0063*/ 	.byte	0x2c, 0x20, 0x25, 0x64, 0x2c, 0x20, 0x25, 0x64, 0x29, 0x20, 0x0a, 0x00
	.type		$str,@object
	.size		$str,($str$1 - $str)
$str:
        /*006f*/ 	.byte	0x28, 0x54, 0x78, 0x2c, 0x20, 0x54, 0x79, 0x2c, 0x20, 0x54, 0x7a, 0x29, 0x20, 0x2d, 0x20, 0x28
        /*007f*/ 	.byte	0x25, 0x64, 0x2c, 0x20, 0x25, 0x64, 0x2c, 0x20, 0x25, 0x64, 0x29, 0x0a, 0x00
	.type		$str$1,@object
	.size		$str$1,($str$2 - $str$1)
$str$1:
        /*008c*/ 	.byte	0x28, 0x42, 0x78, 0x2c, 0x20, 0x42, 0x79, 0x2c, 0x20, 0x42, 0x7a, 0x29, 0x20, 0x2d, 0x20, 0x28
        /*009c*/ 	.byte	0x25, 0x64, 0x2c, 0x20, 0x25, 0x64, 0x2c, 0x20, 0x25, 0x64, 0x29, 0x0a, 0x00
	.type		$str$2,@object
	.size		$str$2,($str$7 - $str$2)
$str$2:
        /*00a9*/ 	.byte	0x28, 0x42, 0x44, 0x78, 0x2c, 0x20, 0x42, 0x44, 0x79, 0x2c, 0x20, 0x42, 0x44, 0x7a, 0x29, 0x20
        /*00b9*/ 	.byte	0x2d, 0x20, 0x28, 0x25, 0x64, 0x2c, 0x20, 0x25, 0x64, 0x2c, 0x20, 0x25, 0x64, 0x29, 0x0a, 0x00
	.type		$str$7,@object
	.size		$str$7,(.L_7 - $str$7)
$str$7:
        /*00c9*/ 	.byte	0x65, 0x6c, 0x65, 0x6d, 0x65, 0x6e, 0x74, 0x20, 0x25, 0x64, 0x20, 0x20, 0x2d, 0x20, 0x28, 0x69
        /*00d9*/ 	.byte	0x6e, 0x64, 0x65, 0x78, 0x3d, 0x25, 0x64, 0x2c, 0x20, 0x78, 0x4f, 0x66, 0x66, 0x73, 0x65, 0x74
        /*00e9*/ 	.byte	0x3d, 0x25, 0x64, 0x2c, 0x20, 0x79, 0x4f, 0x66, 0x66, 0x73, 0x65, 0x74, 0x3d, 0x25, 0x64, 0x0a
        /*00f9*/ 	.byte	0x00
.L_7:


//--------------------- .nv.shared.reserved.0     --------------------------
	.section	.nv.shared.reserved.0,"aw",@nobits
	.weak		__nv_reservedSMEM_offset_0_alias
	.size		__nv_reservedSMEM_offset_0_alias, 0, 64
	.other		__nv_reservedSMEM_offset_0_alias,@"STO_CUDA_RESERVED_SHARED STV_DEFAULT"
__nv_reservedSMEM_offset_0_alias:
	.zero		0
	.zero		64


//--------------------- .nv.constant0._Z12print2DarrayPKi --------------------------
	.section	.nv.constant0._Z12print2DarrayPKi,"a",@progbits
	.sectionflags	@""
	.align	4
.nv.constant0._Z12print2DarrayPKi:
	.zero		904


//--------------------- .nv.constant0._Z14exersiceKernelv --------------------------
	.section	.nv.constant0._Z14exersiceKernelv,"a",@progbits
	.sectionflags	@""
	.align	4
.nv.constant0._Z14exersiceKernelv:
	.zero		896


//--------------------- .nv.constant0._Z10hello_cudav --------------------------
	.section	.nv.constant0._Z10hello_cudav,"a",@progbits
	.sectionflags	@""
	.align	4
.nv.constant0._Z10hello_cudav:
	.zero		896


//--------------------- SYMBOLS --------------------------

	.type		.nv.reservedSmem.offset0,@object
	.size		.nv.reservedSmem.offset0,0x4
	.type		vprintf,@function
